	.headerflags	@"EF_CUDA_TEXMODE_UNIFIED EF_CUDA_64BIT_ADDRESS EF_CUDA_ACCELERATORS EF_CUDA_SM90 EF_CUDA_VIRTUAL_SM(EF_CUDA_SM90)"
	.elftype	@"ET_EXEC"


//--------------------- .nv.info                  --------------------------
	.section	.nv.info,"",@"SHT_CUDA_INFO"
	.align	4


	//----- nvinfo : EIATTR_REGCOUNT
	.align		4
        /*0000*/ 	.byte	0x04, 0x2f
        /*0002*/ 	.short	(.L_1 - .L_0)
	.align		4
.L_0:
        /*0004*/ 	.word	index@(triton_poi_fused_convolution_hardtanh_hardtanh_backward_1)
        /*0008*/ 	.word	0x0000000e


	//----- nvinfo : EIATTR_MIN_STACK_SIZE
	.align		4
.L_1:
        /*000c*/ 	.byte	0x04, 0x12
        /*000e*/ 	.short	(.L_3 - .L_2)
	.align		4
.L_2:
        /*0010*/ 	.word	index@(triton_poi_fused_convolution_hardtanh_hardtanh_backward_1)
        /*0014*/ 	.word	0x00000000


	//----- nvinfo : EIATTR_FRAME_SIZE
	.align		4
.L_3:
        /*0018*/ 	.byte	0x04, 0x11
        /*001a*/ 	.short	(.L_5 - .L_4)
	.align		4
.L_4:
        /*001c*/ 	.word	index@(triton_poi_fused_convolution_hardtanh_hardtanh_backward_1)
        /*0020*/ 	.word	0x00000000


	//----- nvinfo : EIATTR_MIN_STACK_SIZE
	.align		4
.L_5:
        /*0024*/ 	.byte	0x04, 0x12
        /*0026*/ 	.short	(.L_7 - .L_6)
	.align		4
.L_6:
        /*0028*/ 	.word	index@(triton_poi_fused_convolution_hardtanh_hardtanh_backward_1)
        /*002c*/ 	.word	0x00000000
.L_7:


//--------------------- .nv.info.triton_poi_fused_convolution_hardtanh_hardtanh_backward_1 --------------------------
	.section	.nv.info.triton_poi_fused_convolution_hardtanh_hardtanh_backward_1,"",@"SHT_CUDA_INFO"
	.sectionflags	@""
	.align	4


	//----- nvinfo : EIATTR_CUDA_API_VERSION
	.align		4
        /*0000*/ 	.byte	0x04, 0x37
        /*0002*/ 	.short	(.L_9 - .L_8)
.L_8:
        /*0004*/ 	.word	0x0000007c


	//----- nvinfo : EIATTR_KPARAM_INFO
	.align		4
.L_9:
        /*0008*/ 	.byte	0x04, 0x17
        /*000a*/ 	.short	(.L_11 - .L_10)
.L_10:
        /*000c*/ 	.word	0x00000000
        /*0010*/ 	.short	0x0004
        /*0012*/ 	.short	0x0020
        /*0014*/ 	.byte	0x00, 0xf0, 0x11, 0x00


	//----- nvinfo : EIATTR_KPARAM_INFO
	.align		4
.L_11:
        /*0018*/ 	.byte	0x04, 0x17
        /*001a*/ 	.short	(.L_13 - .L_12)
.L_12:
        /*001c*/ 	.word	0x00000000
        /*0020*/ 	.short	0x0003
        /*0022*/ 	.short	0x0018
        /*0024*/ 	.byte	0x00, 0xf4, 0x21, 0x00


	//----- nvinfo : EIATTR_KPARAM_INFO
	.align		4
.L_13:
        /*0028*/ 	.byte	0x04, 0x17
        /*002a*/ 	.short	(.L_15 - .L_14)
.L_14:
        /*002c*/ 	.word	0x00000000
        /*0030*/ 	.short	0x0002
        /*0032*/ 	.short	0x0010
        /*0034*/ 	.byte	0x00, 0xf4, 0x21, 0x00


	//----- nvinfo : EIATTR_KPARAM_INFO
	.align		4
.L_15:
        /*0038*/ 	.byte	0x04, 0x17
        /*003a*/ 	.short	(.L_17 - .L_16)
.L_16:
        /*003c*/ 	.word	0x00000000
        /*0040*/ 	.short	0x0001
        /*0042*/ 	.short	0x0008
        /*0044*/ 	.byte	0x00, 0xf4, 0x21, 0x00


	//----- nvinfo : EIATTR_KPARAM_INFO
	.align		4
.L_17:
        /*0048*/ 	.byte	0x04, 0x17
        /*004a*/ 	.short	(.L_19 - .L_18)
.L_18:
        /*004c*/ 	.word	0x00000000
        /*0050*/ 	.short	0x0000
        /*0052*/ 	.short	0x0000
        /*0054*/ 	.byte	0x00, 0xf4, 0x21, 0x00


	//----- nvinfo : EIATTR_SPARSE_MMA_MASK
	.align		4
.L_19:
        /*0058*/ 	.byte	0x03, 0x50
        /*005a*/ 	.short	0x0000


	//----- nvinfo : EIATTR_MAXREG_COUNT
	.align		4
        /*005c*/ 	.byte	0x03, 0x1b
        /*005e*/ 	.short	0x00ff


	//----- nvinfo : EIATTR_EXIT_INSTR_OFFSETS
	.align		4
        /*0060*/ 	.byte	0x04, 0x1c
        /*0062*/ 	.short	(.L_21 - .L_20)


	//   ....[0]....
.L_20:
        /*0064*/ 	.word	0x000002f0


	//   ....[1]....
        /*0068*/ 	.word	0x00000310


	//----- nvinfo : EIATTR_REQNTID
	.align		4
.L_21:
        /*006c*/ 	.byte	0x04, 0x10
        /*006e*/ 	.short	(.L_23 - .L_22)
.L_22:
        /*0070*/ 	.word	0x00000080
        /*0074*/ 	.word	0x00000001
        /*0078*/ 	.word	0x00000001


	//----- nvinfo : EIATTR_CBANK_PARAM_SIZE
	.align		4
.L_23:
        /*007c*/ 	.byte	0x03, 0x19
        /*007e*/ 	.short	0x0024


	//----- nvinfo : EIATTR_PARAM_CBANK
	.align		4
        /*0080*/ 	.byte	0x04, 0x0a
        /*0082*/ 	.short	(.L_25 - .L_24)
	.align		4
.L_24:
        /*0084*/ 	.word	index@(.nv.constant0.triton_poi_fused_convolution_hardtanh_hardtanh_backward_1)
        /*0088*/ 	.short	0x0210
        /*008a*/ 	.short	0x0024


	//----- nvinfo : EIATTR_SW_WAR
	.align		4
.L_25:
        /*008c*/ 	.byte	0x04, 0x36
        /*008e*/ 	.short	(.L_27 - .L_26)
.L_26:
        /*0090*/ 	.word	0x00000008
.L_27:


//--------------------- .nv.callgraph             --------------------------
	.section	.nv.callgraph,"",@"SHT_CUDA_CALLGRAPH"
	.align	4
	.sectionentsize	8
	.align		4
        /*0000*/ 	.word	0x00000000
	.align		4
        /*0004*/ 	.word	0xffffffff
	.align		4
        /*0008*/ 	.word	0x00000000
	.align		4
        /*000c*/ 	.word	0xfffffffe
	.align		4
        /*0010*/ 	.word	0x00000000
	.align		4
        /*0014*/ 	.word	0xfffffffd
	.align		4
        /*0018*/ 	.word	0x00000000
	.align		4
        /*001c*/ 	.word	0xfffffffc


//--------------------- .text.triton_poi_fused_convolution_hardtanh_hardtanh_backward_1 --------------------------
	.section	.text.triton_poi_fused_convolution_hardtanh_hardtanh_backward_1,"ax",@progbits
	.align	128
        .global         triton_poi_fused_convolution_hardtanh_hardtanh_backward_1
        .type           triton_poi_fused_convolution_hardtanh_hardtanh_backward_1,@function
        .size           triton_poi_fused_convolution_hardtanh_hardtanh_backward_1,(.L_x_1 - triton_poi_fused_convolution_hardtanh_hardtanh_backward_1)
        .other          triton_poi_fused_convolution_hardtanh_hardtanh_backward_1,@"STO_CUDA_ENTRY STV_DEFAULT"
triton_poi_fused_convolution_hardtanh_hardtanh_backward_1:
.text.triton_poi_fused_convolution_hardtanh_hardtanh_backward_1:
[----:B------:R-:W0:Y:S02]  /*0000*/  LDC R1, c[0x0][0x28] ;  /* 0x00000a00ff017b82 */ /* 0x000e240000000800 */
[----:B------:R-:W1:Y:S01]  /*0010*/  S2R R0, SR_TID.X ;  /* 0x0000000000007919 */ /* 0x000e620000002100 */
[----:B------:R-:W-:Y:S02]  /*0020*/  CS2R R8, SRZ ;  /* 0x0000000000087805 */ /* 0x000fe4000001ff00 */
[----:B------:R-:W-:Y:S01]  /*0030*/  CS2R R10, SRZ ;  /* 0x00000000000a7805 */ /* 0x000fe2000001ff00 */
[----:B------:R-:W-:Y:S01]  /*0040*/  ULDC.64 UR4, c[0x0][0x208] ;  /* 0x0000820000047ab9 */ /* 0x000fe20000000a00 */
[----:B------:R-:W2:Y:S01]  /*0050*/  S2R R5, SR_CTAID.X ;  /* 0x0000000000057919 */ /* 0x000ea20000002500 */
[----:B------:R-:W-:Y:S01]  /*0060*/  ULDC.64 UR6, c[0x0][0x228] ;  /* 0x00008a0000067ab9 */ /* 0x000fe20000000a00 */
[----:B-1----:R-:W-:Y:S01]  /*0070*/  IMAD.SHL.U32 R0, R0, 0x2, RZ ;  /* 0x0000000200007824 */ /* 0x002fe200078e00ff */
[----:B--2---:R-:W-:-:S04]  /*0080*/  SHF.R.S32.HI R3, RZ, 0x17, R5 ;  /* 0x00000017ff037819 */ /* 0x004fc80000011405 */
[----:B------:R-:W-:Y:S02]  /*0090*/  LOP3.LUT R0, R0, 0xfe, RZ, 0xc0, !PT ;  /* 0x000000fe00007812 */ /* 0x000fe400078ec0ff */
[----:B------:R-:W-:-:S03]  /*00a0*/  SGXT R3, R3, 0x1 ;  /* 0x000000010303781a */ /* 0x000fc60000000200 */
[----:B------:R-:W-:Y:S02]  /*00b0*/  IMAD R0, R5, 0x100, R0 ;  /* 0x0000010005007824 */ /* 0x000fe400078e0200 */
[----:B------:R-:W1:Y:S03]  /*00c0*/  LDC.64 R4, c[0x0][0x218] ;  /* 0x00008600ff047b82 */ /* 0x000e660000000a00 */
[----:B------:R-:W-:Y:S02]  /*00d0*/  LEA.HI R6, R3, R0, RZ, 0x4 ;  /* 0x0000000003067211 */ /* 0x000fe400078f20ff */
[----:B------:R-:W-:Y:S02]  /*00e0*/  ISETP.GE.AND P2, PT, R0, 0x100, PT ;  /* 0x000001000000780c */ /* 0x000fe40003f46270 */
[----:B------:R-:W-:Y:S01]  /*00f0*/  SHF.R.S32.HI R6, RZ, 0x4, R6 ;  /* 0x00000004ff067819 */ /* 0x000fe20000011406 */
[----:B------:R-:W2:Y:S03]  /*0100*/  LDC.64 R2, c[0x0][0x210] ;  /* 0x00008400ff027b82 */ /* 0x000ea60000000a00 */
[----:B------:R-:W-:-:S04]  /*0110*/  LEA.HI R7, R6, R6, RZ, 0x2 ;  /* 0x0000000606077211 */ /* 0x000fc800078f10ff */
[----:B------:R-:W-:-:S05]  /*0120*/  LOP3.LUT R7, R7, 0xfffffffc, RZ, 0xc0, !PT ;  /* 0xfffffffc07077812 */ /* 0x000fca00078ec0ff */
[----:B------:R-:W-:-:S04]  /*0130*/  IMAD.IADD R7, R6, 0x1, -R7 ;  /* 0x0000000106077824 */ /* 0x000fc800078e0a07 */
[----:B-1----:R-:W-:Y:S02]  /*0140*/  IMAD.WIDE R4, R7, 0x4, R4 ;  /* 0x0000000407047825 */ /* 0x002fe400078e0204 */
[----:B------:R-:W1:Y:S03]  /*0150*/  LDC.64 R6, c[0x0][0x220] ;  /* 0x00008800ff067b82 */ /* 0x000e660000000a00 */
[----:B------:R-:W3:Y:S01]  /*0160*/  @!P2 LDG.E.EL R11, desc[UR4][R4.64] ;  /* 0x00000004040ba981 */ /* 0x000ee2000c2e1900 */
[----:B--2---:R-:W-:-:S03]  /*0170*/  IMAD.WIDE R2, R0, 0x4, R2 ;  /* 0x0000000400027825 */ /* 0x004fc600078e0202 */
[----:B------:R2:W4:Y:S04]  /*0180*/  @!P2 LDG.E.EL R10, desc[UR4][R4.64] ;  /* 0x00000004040aa981 */ /* 0x000528000c2e1900 */
[----:B------:R1:W3:Y:S01]  /*0190*/  @!P2 LDG.E.64 R8, desc[UR4][R2.64] ;  /* 0x000000040208a981 */ /* 0x0002e2000c1e1b00 */
[----:B--2---:R-:W-:Y:S01]  /*01a0*/  IADD3 R4, P5, R0, UR6, RZ ;  /* 0x0000000600047c10 */ /* 0x004fe2000ffbe0ff */
[----:B-1----:R-:W-:-:S04]  /*01b0*/  IMAD.WIDE R2, R0, 0x4, R6 ;  /* 0x0000000400027825 */ /* 0x002fc800078e0206 */
[----:B---3--:R-:W-:Y:S01]  /*01c0*/  FADD R8, R11, R8 ;  /* 0x000000080b087221 */ /* 0x008fe20000000000 */
[----:B----4-:R-:W-:-:S04]  /*01d0*/  FADD R9, R10, R9 ;  /* 0x000000090a097221 */ /* 0x010fc80000000000 */
[C---:B------:R-:W-:Y:S02]  /*01e0*/  FSETP.GTU.AND P0, PT, R8.reuse, RZ, PT ;  /* 0x000000ff0800720b */ /* 0x040fe40003f0c000 */
[C---:B------:R-:W-:Y:S02]  /*01f0*/  FSETP.GTU.AND P1, PT, R9.reuse, RZ, PT ;  /* 0x000000ff0900720b */ /* 0x040fe40003f2c000 */
[----:B------:R-:W-:Y:S02]  /*0200*/  FSEL R10, R8, RZ, P0 ;  /* 0x000000ff080a7208 */ /* 0x000fe40000000000 */
[----:B------:R-:W-:Y:S02]  /*0210*/  FSEL R11, R9, RZ, P1 ;  /* 0x000000ff090b7208 */ /* 0x000fe40000800000 */
[----:B------:R-:W-:Y:S02]  /*0220*/  FSETP.GEU.AND P4, PT, R10, 6, PT ;  /* 0x40c000000a00780b */ /* 0x000fe40003f8e000 */
[----:B------:R-:W-:-:S02]  /*0230*/  FSETP.GEU.AND P3, PT, R11, 6, PT ;  /* 0x40c000000b00780b */ /* 0x000fc40003f6e000 */
[----:B------:R-:W-:Y:S02]  /*0240*/  FSETP.GE.OR P0, PT, R8, 6, !P0 ;  /* 0x40c000000800780b */ /* 0x000fe40004706400 */
[----:B------:R-:W-:Y:S02]  /*0250*/  FSETP.GE.OR P1, PT, R9, 6, !P1 ;  /* 0x40c000000900780b */ /* 0x000fe40004f26400 */
[----:B------:R-:W-:Y:S02]  /*0260*/  SEL R5, RZ, 0x1, !P0 ;  /* 0x00000001ff057807 */ /* 0x000fe40004000000 */
[----:B------:R-:W-:Y:S02]  /*0270*/  FSETP.NAN.AND P6, PT, R10, R10, PT ;  /* 0x0000000a0a00720b */ /* 0x000fe40003fc8000 */
[----:B------:R-:W-:Y:S02]  /*0280*/  FSETP.NAN.AND P0, PT, R11, R11, PT ;  /* 0x0000000b0b00720b */ /* 0x000fe40003f08000 */
[----:B------:R-:W-:-:S02]  /*0290*/  SEL R6, RZ, 0x100, !P1 ;  /* 0x00000100ff067807 */ /* 0x000fc40004800000 */
[----:B------:R-:W-:Y:S02]  /*02a0*/  @P4 SEL R10, R10, 0x40c00000, P6 ;  /* 0x40c000000a0a4807 */ /* 0x000fe40003000000 */
[----:B------:R-:W-:Y:S01]  /*02b0*/  @P3 SEL R11, R11, 0x40c00000, P0 ;  /* 0x40c000000b0b3807 */ /* 0x000fe20000000000 */
[----:B------:R-:W-:Y:S01]  /*02c0*/  IMAD.IADD R7, R5, 0x1, R6 ;  /* 0x0000000105077824 */ /* 0x000fe200078e0206 */
[----:B------:R-:W-:-:S03]  /*02d0*/  LEA.HI.X.SX32 R5, R0, UR7, 0x1, P5 ;  /* 0x0000000700057c11 */ /* 0x000fc6000a8f0eff */
[----:B------:R1:W-:Y:S01]  /*02e0*/  @!P2 STG.E.64 desc[UR4][R2.64], R10 ;  /* 0x0000000a0200a986 */ /* 0x0003e2000c101b04 */
[----:B------:R-:W-:Y:S05]  /*02f0*/  @P2 EXIT ;  /* 0x000000000000294d */ /* 0x000fea0003800000 */
[----:B------:R-:W-:Y:S01]  /*0300*/  STG.E.U16 desc[UR4][R4.64], R7 ;  /* 0x0000000704007986 */ /* 0x000fe2000c101504 */
[----:B------:R-:W-:Y:S05]  /*0310*/  EXIT ;  /* 0x000000000000794d */ /* 0x000fea0003800000 */
.L_x_0:
[----:B------:R-:W-:-:S00]  /*0320*/  BRA `(.L_x_0) ;  /* 0xfffffffc00fc7947 */ /* 0x000fc0000383ffff */
[----:B------:R-:W-:-:S00]  /*0330*/  NOP ;  /* 0x0000000000007918 */ /* 0x000fc00000000000 */
        /* <DEDUP_REMOVED lines=12> */
.L_x_1:


//--------------------- .nv.constant0.triton_poi_fused_convolution_hardtanh_hardtanh_backward_1 --------------------------
	.section	.nv.constant0.triton_poi_fused_convolution_hardtanh_hardtanh_backward_1,"a",@progbits
	.sectionflags	@""
	.align	4
.nv.constant0.triton_poi_fused_convolution_hardtanh_hardtanh_backward_1:
	.zero		564
